//
// Generated by NVIDIA NVVM Compiler
//
// Compiler Build ID: CL-36424714
// Cuda compilation tools, release 13.0, V13.0.88
// Based on NVVM 20.0.0
//

.version 9.0
.target sm_100
.address_size 64

	// .globl	_Z8arraySumPiiS_
.extern .func  (.param .b32 func_retval0) vprintf
(
	.param .b64 vprintf_param_0,
	.param .b64 vprintf_param_1
)
;
.global .align 1 .b8 $str[24] = {83, 117, 109, 32, 118, 97, 108, 117, 101, 32, 40, 116, 104, 114, 101, 97, 100, 41, 58, 32, 37, 100, 10};
.global .align 1 .b8 $str$1[19] = {65, 114, 114, 97, 121, 32, 105, 110, 105, 116, 105, 97, 108, 105, 122, 101, 100, 10};

.visible .entry _Z8arraySumPiiS_(
	.param .u64 .ptr .align 1 _Z8arraySumPiiS__param_0,
	.param .u32 _Z8arraySumPiiS__param_1,
	.param .u64 .ptr .align 1 _Z8arraySumPiiS__param_2
)
{
	.local .align 8 .b8 	__local_depot0[8];
	.reg .b64 	%SP;
	.reg .b64 	%SPL;
	.reg .pred 	%p<10>;
	.reg .b32 	%r<106>;
	.reg .b64 	%rd<22>;

	mov.u64 	%SPL, __local_depot0;
	cvta.local.u64 	%SP, %SPL;
	ld.param.u64 	%rd9, [_Z8arraySumPiiS__param_0];
	ld.param.u32 	%r29, [_Z8arraySumPiiS__param_1];
	ld.param.u64 	%rd8, [_Z8arraySumPiiS__param_2];
	cvta.to.global.u64 	%rd1, %rd9;
	setp.lt.s32 	%p1, %r29, 1;
	mov.b32 	%r105, 0;
	@%p1 bra 	$L__BB0_13;
	and.b32  	%r1, %r29, 15;
	setp.lt.u32 	%p2, %r29, 16;
	mov.b32 	%r98, 0;
	mov.u32 	%r105, %r98;
	@%p2 bra 	$L__BB0_4;
	and.b32  	%r98, %r29, 2147483632;
	neg.s32 	%r92, %r98;
	add.s64 	%rd20, %rd1, 32;
	mov.b32 	%r105, 0;
$L__BB0_3:
	.pragma "nounroll";
	ld.global.u32 	%r34, [%rd20+-32];
	add.s32 	%r35, %r34, %r105;
	ld.global.u32 	%r36, [%rd20+-28];
	add.s32 	%r37, %r36, %r35;
	ld.global.u32 	%r38, [%rd20+-24];
	add.s32 	%r39, %r38, %r37;
	ld.global.u32 	%r40, [%rd20+-20];
	add.s32 	%r41, %r40, %r39;
	ld.global.u32 	%r42, [%rd20+-16];
	add.s32 	%r43, %r42, %r41;
	ld.global.u32 	%r44, [%rd20+-12];
	add.s32 	%r45, %r44, %r43;
	ld.global.u32 	%r46, [%rd20+-8];
	add.s32 	%r47, %r46, %r45;
	ld.global.u32 	%r48, [%rd20+-4];
	add.s32 	%r49, %r48, %r47;
	ld.global.u32 	%r50, [%rd20];
	add.s32 	%r51, %r50, %r49;
	ld.global.u32 	%r52, [%rd20+4];
	add.s32 	%r53, %r52, %r51;
	ld.global.u32 	%r54, [%rd20+8];
	add.s32 	%r55, %r54, %r53;
	ld.global.u32 	%r56, [%rd20+12];
	add.s32 	%r57, %r56, %r55;
	ld.global.u32 	%r58, [%rd20+16];
	add.s32 	%r59, %r58, %r57;
	ld.global.u32 	%r60, [%rd20+20];
	add.s32 	%r61, %r60, %r59;
	ld.global.u32 	%r62, [%rd20+24];
	add.s32 	%r63, %r62, %r61;
	ld.global.u32 	%r64, [%rd20+28];
	add.s32 	%r105, %r64, %r63;
	add.s32 	%r92, %r92, 16;
	add.s64 	%rd20, %rd20, 64;
	setp.ne.s32 	%p3, %r92, 0;
	@%p3 bra 	$L__BB0_3;
$L__BB0_4:
	setp.eq.s32 	%p4, %r1, 0;
	@%p4 bra 	$L__BB0_13;
	and.b32  	%r11, %r29, 7;
	setp.lt.u32 	%p5, %r1, 8;
	@%p5 bra 	$L__BB0_7;
	mul.wide.u32 	%rd10, %r98, 4;
	add.s64 	%rd11, %rd1, %rd10;
	ld.global.u32 	%r66, [%rd11];
	add.s32 	%r67, %r66, %r105;
	ld.global.u32 	%r68, [%rd11+4];
	add.s32 	%r69, %r68, %r67;
	ld.global.u32 	%r70, [%rd11+8];
	add.s32 	%r71, %r70, %r69;
	ld.global.u32 	%r72, [%rd11+12];
	add.s32 	%r73, %r72, %r71;
	ld.global.u32 	%r74, [%rd11+16];
	add.s32 	%r75, %r74, %r73;
	ld.global.u32 	%r76, [%rd11+20];
	add.s32 	%r77, %r76, %r75;
	ld.global.u32 	%r78, [%rd11+24];
	add.s32 	%r79, %r78, %r77;
	ld.global.u32 	%r80, [%rd11+28];
	add.s32 	%r105, %r80, %r79;
	add.s32 	%r98, %r98, 8;
$L__BB0_7:
	setp.eq.s32 	%p6, %r11, 0;
	@%p6 bra 	$L__BB0_13;
	and.b32  	%r17, %r29, 3;
	setp.lt.u32 	%p7, %r11, 4;
	@%p7 bra 	$L__BB0_10;
	mul.wide.u32 	%rd12, %r98, 4;
	add.s64 	%rd13, %rd1, %rd12;
	ld.global.u32 	%r82, [%rd13];
	add.s32 	%r83, %r82, %r105;
	ld.global.u32 	%r84, [%rd13+4];
	add.s32 	%r85, %r84, %r83;
	ld.global.u32 	%r86, [%rd13+8];
	add.s32 	%r87, %r86, %r85;
	ld.global.u32 	%r88, [%rd13+12];
	add.s32 	%r105, %r88, %r87;
	add.s32 	%r98, %r98, 4;
$L__BB0_10:
	setp.eq.s32 	%p8, %r17, 0;
	@%p8 bra 	$L__BB0_13;
	mul.wide.u32 	%rd14, %r98, 4;
	add.s64 	%rd21, %rd1, %rd14;
	neg.s32 	%r103, %r17;
$L__BB0_12:
	.pragma "nounroll";
	ld.global.u32 	%r89, [%rd21];
	add.s32 	%r105, %r89, %r105;
	add.s64 	%rd21, %rd21, 4;
	add.s32 	%r103, %r103, 1;
	setp.ne.s32 	%p9, %r103, 0;
	@%p9 bra 	$L__BB0_12;
$L__BB0_13:
	add.u64 	%rd15, %SP, 0;
	add.u64 	%rd16, %SPL, 0;
	cvta.to.global.u64 	%rd17, %rd8;
	st.global.u32 	[%rd17], %r105;
	st.local.u32 	[%rd16], %r105;
	mov.u64 	%rd18, $str;
	cvta.global.u64 	%rd19, %rd18;
	{ // callseq 0, 0
	.param .b64 param0;
	st.param.b64 	[param0], %rd19;
	.param .b64 param1;
	st.param.b64 	[param1], %rd15;
	.param .b32 retval0;
	call.uni (retval0), 
	vprintf, 
	(
	param0, 
	param1
	);
	ld.param.b32 	%r90, [retval0];
	} // callseq 0
	ret;

}
	// .globl	_Z15initializeArrayPii
.visible .entry _Z15initializeArrayPii(
	.param .u64 .ptr .align 1 _Z15initializeArrayPii_param_0,
	.param .u32 _Z15initializeArrayPii_param_1
)
{
	.reg .pred 	%p<10>;
	.reg .b32 	%r<29>;
	.reg .b64 	%rd<18>;

	ld.param.u64 	%rd8, [_Z15initializeArrayPii_param_0];
	ld.param.u32 	%r16, [_Z15initializeArrayPii_param_1];
	cvta.to.global.u64 	%rd1, %rd8;
	setp.lt.s32 	%p1, %r16, 1;
	@%p1 bra 	$L__BB1_13;
	and.b32  	%r1, %r16, 15;
	setp.lt.u32 	%p2, %r16, 16;
	mov.b32 	%r26, 0;
	@%p2 bra 	$L__BB1_4;
	and.b32  	%r26, %r16, 2147483632;
	neg.s32 	%r24, %r26;
	add.s64 	%rd16, %rd1, 32;
$L__BB1_3:
	.pragma "nounroll";
	mov.b32 	%r18, 1;
	st.global.u32 	[%rd16+-32], %r18;
	st.global.u32 	[%rd16+-28], %r18;
	st.global.u32 	[%rd16+-24], %r18;
	st.global.u32 	[%rd16+-20], %r18;
	st.global.u32 	[%rd16+-16], %r18;
	st.global.u32 	[%rd16+-12], %r18;
	st.global.u32 	[%rd16+-8], %r18;
	st.global.u32 	[%rd16+-4], %r18;
	st.global.u32 	[%rd16], %r18;
	st.global.u32 	[%rd16+4], %r18;
	st.global.u32 	[%rd16+8], %r18;
	st.global.u32 	[%rd16+12], %r18;
	st.global.u32 	[%rd16+16], %r18;
	st.global.u32 	[%rd16+20], %r18;
	st.global.u32 	[%rd16+24], %r18;
	st.global.u32 	[%rd16+28], %r18;
	add.s32 	%r24, %r24, 16;
	add.s64 	%rd16, %rd16, 64;
	setp.ne.s32 	%p3, %r24, 0;
	@%p3 bra 	$L__BB1_3;
$L__BB1_4:
	setp.eq.s32 	%p4, %r1, 0;
	@%p4 bra 	$L__BB1_13;
	and.b32  	%r7, %r16, 7;
	setp.lt.u32 	%p5, %r1, 8;
	@%p5 bra 	$L__BB1_7;
	mul.wide.u32 	%rd9, %r26, 4;
	add.s64 	%rd10, %rd1, %rd9;
	mov.b32 	%r19, 1;
	st.global.u32 	[%rd10], %r19;
	st.global.u32 	[%rd10+4], %r19;
	st.global.u32 	[%rd10+8], %r19;
	st.global.u32 	[%rd10+12], %r19;
	st.global.u32 	[%rd10+16], %r19;
	st.global.u32 	[%rd10+20], %r19;
	st.global.u32 	[%rd10+24], %r19;
	st.global.u32 	[%rd10+28], %r19;
	add.s32 	%r26, %r26, 8;
$L__BB1_7:
	setp.eq.s32 	%p6, %r7, 0;
	@%p6 bra 	$L__BB1_13;
	and.b32  	%r10, %r16, 3;
	setp.lt.u32 	%p7, %r7, 4;
	@%p7 bra 	$L__BB1_10;
	mul.wide.u32 	%rd11, %r26, 4;
	add.s64 	%rd12, %rd1, %rd11;
	mov.b32 	%r20, 1;
	st.global.u32 	[%rd12], %r20;
	st.global.u32 	[%rd12+4], %r20;
	st.global.u32 	[%rd12+8], %r20;
	st.global.u32 	[%rd12+12], %r20;
	add.s32 	%r26, %r26, 4;
$L__BB1_10:
	setp.eq.s32 	%p8, %r10, 0;
	@%p8 bra 	$L__BB1_13;
	mul.wide.u32 	%rd13, %r26, 4;
	add.s64 	%rd17, %rd1, %rd13;
	neg.s32 	%r28, %r10;
$L__BB1_12:
	.pragma "nounroll";
	mov.b32 	%r21, 1;
	st.global.u32 	[%rd17], %r21;
	add.s64 	%rd17, %rd17, 4;
	add.s32 	%r28, %r28, 1;
	setp.ne.s32 	%p9, %r28, 0;
	@%p9 bra 	$L__BB1_12;
$L__BB1_13:
	mov.u64 	%rd14, $str$1;
	cvta.global.u64 	%rd15, %rd14;
	{ // callseq 1, 0
	.param .b64 param0;
	st.param.b64 	[param0], %rd15;
	.param .b64 param1;
	st.param.b64 	[param1], 0;
	.param .b32 retval0;
	call.uni (retval0), 
	vprintf, 
	(
	param0, 
	param1
	);
	ld.param.b32 	%r22, [retval0];
	} // callseq 1
	ret;

}


// ===== COMPILED SASS (sm_100) =====

	.target	sm_100

	.elftype	@"ET_EXEC"


//--------------------- .note.nv.tkinfo           --------------------------
	.section	.note.nv.tkinfo,"",@"SHT_NOTE"
	.sectionflags	@"SHF_NOTE_NV_TKINFO"
	.tkinfo
        /*0018*/ 	.word	0x00000002
        /*0030*/ 	.string	""
        /*0030*/ 	.string	"ptxas"
        /*0030*/ 	.string	"Cuda compilation tools, release 13.0, V13.0.88"
        /*0030*/ 	.string	"Build cuda_13.0.r13.0/compiler.36424714_0"
        /*0030*/ 	.string	"-arch sm_100 -m 64 "



//--------------------- .note.nv.cuinfo           --------------------------
	.section	.note.nv.cuinfo,"",@"SHT_NOTE"
	.sectionflags	@"SHF_NOTE_NV_CUINFO"
        /*0018*/ 	.short	0x0002
        /*001a*/ 	.short	0x0064
        /*001c*/ 	.short	0x0082
	.zero		2


//--------------------- .nv.info                  --------------------------
	.section	.nv.info,"",@"SHT_CUDA_INFO"
	.align	4


	//----- nvinfo : EIATTR_REGCOUNT
	.align		4
        /*0000*/ 	.byte	0x04, 0x2f
        /*0002*/ 	.short	(.L_3 - .L_2)
	.align		4
.L_2:
        /*0004*/ 	.word	index@(_Z8arraySumPiiS_)
        /*0008*/ 	.word	0x00000019


	//----- nvinfo : EIATTR_FRAME_SIZE
	.align		4
.L_3:
        /*000c*/ 	.byte	0x04, 0x11
        /*000e*/ 	.short	(.L_5 - .L_4)
	.align		4
.L_4:
        /*0010*/ 	.word	index@(_Z8arraySumPiiS_)
        /*0014*/ 	.word	0x00000008


	//----- nvinfo : EIATTR_REGCOUNT
	.align		4
.L_5:
        /*0018*/ 	.byte	0x04, 0x2f
        /*001a*/ 	.short	(.L_7 - .L_6)
	.align		4
.L_6:
        /*001c*/ 	.word	index@(_Z15initializeArrayPii)
        /*0020*/ 	.word	0x00000018


	//----- nvinfo : EIATTR_FRAME_SIZE
	.align		4
.L_7:
        /*0024*/ 	.byte	0x04, 0x11
        /*0026*/ 	.short	(.L_9 - .L_8)
	.align		4
.L_8:
        /*0028*/ 	.word	index@(_Z15initializeArrayPii)
        /*002c*/ 	.word	0x00000000


	//----- nvinfo : EIATTR_MIN_STACK_SIZE
	.align		4
.L_9:
        /*0030*/ 	.byte	0x04, 0x12
        /*0032*/ 	.short	(.L_11 - .L_10)
	.align		4
.L_10:
        /*0034*/ 	.word	index@(_Z15initializeArrayPii)
        /*0038*/ 	.word	0x00000000


	//----- nvinfo : EIATTR_MIN_STACK_SIZE
	.align		4
.L_11:
        /*003c*/ 	.byte	0x04, 0x12
        /*003e*/ 	.short	(.L_13 - .L_12)
	.align		4
.L_12:
        /*0040*/ 	.word	index@(_Z8arraySumPiiS_)
        /*0044*/ 	.word	0x00000008
.L_13:


//--------------------- .nv.compat                --------------------------
	.section	.nv.compat,"",@"SHT_CUDA_COMPAT_INFO"
	.align	4
        /*0000*/ 	.byte	0x02, 0x09, 0x00, 0x00, 0x02, 0x02, 0x01, 0x00, 0x02, 0x05, 0x05, 0x00, 0x03, 0x07, 0x01, 0x01
        /*0010*/ 	.byte	0x02, 0x03, 0x00, 0x00, 0x02, 0x06, 0x01, 0x00, 0x04, 0x0b, 0x08, 0x00, 0x09, 0x00, 0x00, 0x00
        /*0020*/ 	.byte	0x00, 0x00, 0x00, 0x00


//--------------------- .nv.info._Z15initializeArrayPii --------------------------
	.section	.nv.info._Z15initializeArrayPii,"",@"SHT_CUDA_INFO"
	.sectionflags	@""
	.align	4


	//----- nvinfo : EIATTR_CUDA_API_VERSION
	.align		4
        /*0000*/ 	.byte	0x04, 0x37
        /*0002*/ 	.short	(.L_15 - .L_14)
.L_14:
        /*0004*/ 	.word	0x00000082


	//----- nvinfo : EIATTR_KPARAM_INFO
	.align		4
.L_15:
        /*0008*/ 	.byte	0x04, 0x17
        /*000a*/ 	.short	(.L_17 - .L_16)
.L_16:
        /*000c*/ 	.word	0x00000000
        /*0010*/ 	.short	0x0001
        /*0012*/ 	.short	0x0008
        /*0014*/ 	.byte	0x00, 0xf0, 0x11, 0x00


	//----- nvinfo : EIATTR_KPARAM_INFO
	.align		4
.L_17:
        /*0018*/ 	.byte	0x04, 0x17
        /*001a*/ 	.short	(.L_19 - .L_18)
.L_18:
        /*001c*/ 	.word	0x00000000
        /*0020*/ 	.short	0x0000
        /*0022*/ 	.short	0x0000
        /*0024*/ 	.byte	0x00, 0xf5, 0x21, 0x00


	//----- nvinfo : EIATTR_SPARSE_MMA_MASK
	.align		4
.L_19:
        /*0028*/ 	.byte	0x03, 0x50
        /*002a*/ 	.short	0x0000


	//----- nvinfo : EIATTR_MAXREG_COUNT
	.align		4
        /*002c*/ 	.byte	0x03, 0x1b
        /*002e*/ 	.short	0x00ff


	//----- nvinfo : EIATTR_EXTERNS
	.align		4
        /*0030*/ 	.byte	0x04, 0x0f
        /*0032*/ 	.short	(.L_21 - .L_20)


	//   ....[0]....
	.align		4
.L_20:
        /*0034*/ 	.word	index@(vprintf)


	//----- nvinfo : EIATTR_MERCURY_ISA_VERSION
	.align		4
.L_21:
        /*0038*/ 	.byte	0x03, 0x5f
        /*003a*/ 	.short	0x0101


	//----- nvinfo : EIATTR_VRC_CTA_INIT_COUNT
	.align		4
        /*003c*/ 	.byte	0x02, 0x4a
	.zero		1
	.zero		1


	//----- nvinfo : EIATTR_SYSCALL_OFFSETS
	.align		4
        /*0040*/ 	.byte	0x04, 0x46
        /*0042*/ 	.short	(.L_23 - .L_22)


	//   ....[0]....
.L_22:
        /*0044*/ 	.word	0x000005a0


	//----- nvinfo : EIATTR_EXIT_INSTR_OFFSETS
	.align		4
.L_23:
        /*0048*/ 	.byte	0x04, 0x1c
        /*004a*/ 	.short	(.L_25 - .L_24)


	//   ....[0]....
.L_24:
        /*004c*/ 	.word	0x000005b0


	//----- nvinfo : EIATTR_CBANK_PARAM_SIZE
	.align		4
.L_25:
        /*0050*/ 	.byte	0x03, 0x19
        /*0052*/ 	.short	0x000c


	//----- nvinfo : EIATTR_PARAM_CBANK
	.align		4
        /*0054*/ 	.byte	0x04, 0x0a
        /*0056*/ 	.short	(.L_27 - .L_26)
	.align		4
.L_26:
        /*0058*/ 	.word	index@(.nv.constant0._Z15initializeArrayPii)
        /*005c*/ 	.short	0x0380
        /*005e*/ 	.short	0x000c


	//----- nvinfo : EIATTR_SW_WAR
	.align		4
.L_27:
        /*0060*/ 	.byte	0x04, 0x36
        /*0062*/ 	.short	(.L_29 - .L_28)
.L_28:
        /*0064*/ 	.word	0x00000008
.L_29:


//--------------------- .nv.info._Z8arraySumPiiS_ --------------------------
	.section	.nv.info._Z8arraySumPiiS_,"",@"SHT_CUDA_INFO"
	.sectionflags	@""
	.align	4


	//----- nvinfo : EIATTR_CUDA_API_VERSION
	.align		4
        /*0000*/ 	.byte	0x04, 0x37
        /*0002*/ 	.short	(.L_31 - .L_30)
.L_30:
        /*0004*/ 	.word	0x00000082


	//----- nvinfo : EIATTR_KPARAM_INFO
	.align		4
.L_31:
        /*0008*/ 	.byte	0x04, 0x17
        /*000a*/ 	.short	(.L_33 - .L_32)
.L_32:
        /*000c*/ 	.word	0x00000000
        /*0010*/ 	.short	0x0002
        /*0012*/ 	.short	0x0010
        /*0014*/ 	.byte	0x00, 0xf5, 0x21, 0x00


	//----- nvinfo : EIATTR_KPARAM_INFO
	.align		4
.L_33:
        /*0018*/ 	.byte	0x04, 0x17
        /*001a*/ 	.short	(.L_35 - .L_34)
.L_34:
        /*001c*/ 	.word	0x00000000
        /*0020*/ 	.short	0x0001
        /*0022*/ 	.short	0x0008
        /*0024*/ 	.byte	0x00, 0xf0, 0x11, 0x00


	//----- nvinfo : EIATTR_KPARAM_INFO
	.align		4
.L_35:
        /*0028*/ 	.byte	0x04, 0x17
        /*002a*/ 	.short	(.L_37 - .L_36)
.L_36:
        /*002c*/ 	.word	0x00000000
        /*0030*/ 	.short	0x0000
        /*0032*/ 	.short	0x0000
        /*0034*/ 	.byte	0x00, 0xf5, 0x21, 0x00


	//----- nvinfo : EIATTR_SPARSE_MMA_MASK
	.align		4
.L_37:
        /*0038*/ 	.byte	0x03, 0x50
        /*003a*/ 	.short	0x0000


	//----- nvinfo : EIATTR_MAXREG_COUNT
	.align		4
        /*003c*/ 	.byte	0x03, 0x1b
        /*003e*/ 	.short	0x00ff


	//----- nvinfo : EIATTR_EXTERNS
	.align		4
        /*0040*/ 	.byte	0x04, 0x0f
        /*0042*/ 	.short	(.L_39 - .L_38)


	//   ....[0]....
	.align		4
.L_38:
        /*0044*/ 	.word	index@(vprintf)


	//----- nvinfo : EIATTR_MERCURY_ISA_VERSION
	.align		4
.L_39:
        /*0048*/ 	.byte	0x03, 0x5f
        /*004a*/ 	.short	0x0101


	//----- nvinfo : EIATTR_VRC_CTA_INIT_COUNT
	.align		4
        /*004c*/ 	.byte	0x02, 0x4a
	.zero		1
	.zero		1


	//----- nvinfo : EIATTR_SYSCALL_OFFSETS
	.align		4
        /*0050*/ 	.byte	0x04, 0x46
        /*0052*/ 	.short	(.L_41 - .L_40)


	//   ....[0]....
.L_40:
        /*0054*/ 	.word	0x00000700


	//----- nvinfo : EIATTR_EXIT_INSTR_OFFSETS
	.align		4
.L_41:
        /*0058*/ 	.byte	0x04, 0x1c
        /*005a*/ 	.short	(.L_43 - .L_42)


	//   ....[0]....
.L_42:
        /*005c*/ 	.word	0x00000710


	//----- nvinfo : EIATTR_CBANK_PARAM_SIZE
	.align		4
.L_43:
        /*0060*/ 	.byte	0x03, 0x19
        /*0062*/ 	.short	0x0018


	//----- nvinfo : EIATTR_PARAM_CBANK
	.align		4
        /*0064*/ 	.byte	0x04, 0x0a
        /*0066*/ 	.short	(.L_45 - .L_44)
	.align		4
.L_44:
        /*0068*/ 	.word	index@(.nv.constant0._Z8arraySumPiiS_)
        /*006c*/ 	.short	0x0380
        /*006e*/ 	.short	0x0018


	//----- nvinfo : EIATTR_SW_WAR
	.align		4
.L_45:
        /*0070*/ 	.byte	0x04, 0x36
        /*0072*/ 	.short	(.L_47 - .L_46)
.L_46:
        /*0074*/ 	.word	0x00000008
.L_47:


//--------------------- .nv.callgraph             --------------------------
	.section	.nv.callgraph,"",@"SHT_CUDA_CALLGRAPH"
	.align	4
	.sectionentsize	8
	.align		4
        /*0000*/ 	.word	0x00000000
	.align		4
        /*0004*/ 	.word	0xffffffff
	.align		4
        /*0008*/ 	.word	index@(_Z15initializeArrayPii)
	.align		4
        /*000c*/ 	.word	index@(vprintf)
	.align		4
        /*0010*/ 	.word	index@(_Z8arraySumPiiS_)
	.align		4
        /*0014*/ 	.word	index@(vprintf)
	.align		4
        /*0018*/ 	.word	0x00000000
	.align		4
        /*001c*/ 	.word	0xfffffffe
	.align		4
        /*0020*/ 	.word	0x00000000
	.align		4
        /*0024*/ 	.word	0xfffffffd
	.align		4
        /*0028*/ 	.word	0x00000000
	.align		4
        /*002c*/ 	.word	0xfffffffc


//--------------------- .nv.constant4             --------------------------
	.section	.nv.constant4,"a",@progbits
	.align	8
	.align		8
.nv.constant4:
        /*0000*/ 	.dword	vprintf
	.align		8
        /*0008*/ 	.dword	$str
	.align		8
        /*0010*/ 	.dword	$str$1


//--------------------- .text._Z15initializeArrayPii --------------------------
	.section	.text._Z15initializeArrayPii,"ax",@progbits
	.align	128
        .global         _Z15initializeArrayPii
        .type           _Z15initializeArrayPii,@function
        .size           _Z15initializeArrayPii,(.L_x_16 - _Z15initializeArrayPii)
        .other          _Z15initializeArrayPii,@"STO_CUDA_ENTRY STV_DEFAULT"
_Z15initializeArrayPii:
.text._Z15initializeArrayPii:
[----:B------:R-:W0:Y:S01]  /*0000*/  LDC R1, c[0x0][0x37c] ;  /* 0x0000df00ff017b82 */ /* 0x000e220000000800 */
[----:B------:R-:W1:Y:S02]  /*0010*/  LDCU UR6, c[0x0][0x388] ;  /* 0x00007100ff0677ac */ /* 0x000e640008000800 */
[----:B-1----:R-:W-:-:S09]  /*0020*/  UISETP.GE.AND UP0, UPT, UR6, 0x1, UPT ;  /* 0x000000010600788c */ /* 0x002fd2000bf06270 */
[----:B------:R-:W-:Y:S05]  /*0030*/  BRA.U !UP0, `(.L_x_0) ;  /* 0x00000005083c7547 */ /* 0x000fea000b800000 */
[----:B------:R-:W-:Y:S01]  /*0040*/  UISETP.GE.U32.AND UP1, UPT, UR6, 0x10, UPT ;  /* 0x000000100600788c */ /* 0x000fe2000bf26070 */
[----:B------:R-:W-:Y:S01]  /*0050*/  IMAD.MOV.U32 R5, RZ, RZ, RZ ;  /* 0x000000ffff057224 */ /* 0x000fe200078e00ff */
[----:B------:R-:W-:Y:S01]  /*0060*/  ULOP3.LUT UR7, UR6, 0xf, URZ, 0xc0, !UPT ;  /* 0x0000000f06077892 */ /* 0x000fe2000f8ec0ff */
[----:B------:R-:W1:Y:S03]  /*0070*/  LDCU.64 UR10, c[0x0][0x358] ;  /* 0x00006b00ff0a77ac */ /* 0x000e660008000a00 */
[----:B------:R-:W-:-:S03]  /*0080*/  UISETP.NE.AND UP0, UPT, UR7, URZ, UPT ;  /* 0x000000ff0700728c */ /* 0x000fc6000bf05270 */
[----:B------:R-:W-:Y:S08]  /*0090*/  BRA.U !UP1, `(.L_x_1) ;  /* 0x0000000109807547 */ /* 0x000ff0000b800000 */
[----:B------:R-:W2:Y:S01]  /*00a0*/  LDCU.64 UR4, c[0x0][0x380] ;  /* 0x00007000ff0477ac */ /* 0x000ea20008000a00 */
[----:B------:R-:W-:Y:S01]  /*00b0*/  IMAD.MOV.U32 R9, RZ, RZ, 0x1 ;  /* 0x00000001ff097424 */ /* 0x000fe200078e00ff */
[----:B------:R-:W-:-:S04]  /*00c0*/  ULOP3.LUT UR8, UR6, 0x7ffffff0, URZ, 0xc0, !UPT ;  /* 0x7ffffff006087892 */ /* 0x000fc8000f8ec0ff */
[----:B------:R-:W-:Y:S02]  /*00d0*/  UIADD3 UR9, UPT, UPT, -UR8, URZ, URZ ;  /* 0x000000ff08097290 */ /* 0x000fe4000fffe1ff */
[----:B------:R-:W-:Y:S01]  /*00e0*/  MOV R5, UR8 ;  /* 0x0000000800057c02 */ /* 0x000fe20008000f00 */
[----:B--2---:R-:W-:-:S04]  /*00f0*/  UIADD3 UR4, UP1, UPT, UR4, 0x20, URZ ;  /* 0x0000002004047890 */ /* 0x004fc8000ff3e0ff */
[----:B------:R-:W-:Y:S02]  /*0100*/  UIADD3.X UR5, UPT, UPT, URZ, UR5, URZ, UP1, !UPT ;  /* 0x00000005ff057290 */ /* 0x000fe40008ffe4ff */
[----:B------:R-:W-:-:S04]  /*0110*/  IMAD.U32 R0, RZ, RZ, UR4 ;  /* 0x00000004ff007e24 */ /* 0x000fc8000f8e00ff */
[----:B------:R-:W-:-:S07]  /*0120*/  MOV R7, UR5 ;  /* 0x0000000500077c02 */ /* 0x000fce0008000f00 */
.L_x_2:
[----:B--2---:R-:W-:Y:S01]  /*0130*/  IMAD.MOV.U32 R2, RZ, RZ, R0 ;  /* 0x000000ffff027224 */ /* 0x004fe200078e0000 */
[----:B------:R-:W-:Y:S01]  /*0140*/  MOV R3, R7 ;  /* 0x0000000700037202 */ /* 0x000fe20000000f00 */
[----:B------:R-:W-:-:S03]  /*0150*/  UIADD3 UR9, UPT, UPT, UR9, 0x10, URZ ;  /* 0x0000001009097890 */ /* 0x000fc6000fffe0ff */
[----:B------:R-:W-:Y:S01]  /*0160*/  IADD3 R0, P0, PT, R2, 0x40, RZ ;  /* 0x0000004002007810 */ /* 0x000fe20007f1e0ff */
[----:B-1----:R2:W-:Y:S01]  /*0170*/  STG.E desc[UR10][R2.64+-0x20], R9 ;  /* 0xffffe00902007986 */ /* 0x0025e2000c10190a */
[----:B------:R-:W-:-:S03]  /*0180*/  UISETP.NE.AND UP1, UPT, UR9, URZ, UPT ;  /* 0x000000ff0900728c */ /* 0x000fc6000bf25270 */
[----:B------:R2:W-:Y:S01]  /*0190*/  STG.E desc[UR10][R2.64+-0x1c], R9 ;  /* 0xffffe40902007986 */ /* 0x0005e2000c10190a */
[----:B------:R-:W-:-:S03]  /*01a0*/  IMAD.X R7, RZ, RZ, R3, P0 ;  /* 0x000000ffff077224 */ /* 0x000fc600000e0603 */
[----:B------:R2:W-:Y:S04]  /*01b0*/  STG.E desc[UR10][R2.64+-0x18], R9 ;  /* 0xffffe80902007986 */ /* 0x0005e8000c10190a */
        /* <DEDUP_REMOVED lines=12> */
[----:B------:R2:W-:Y:S01]  /*0280*/  STG.E desc[UR10][R2.64+0x1c], R9 ;  /* 0x00001c0902007986 */ /* 0x0005e2000c10190a */
[----:B------:R-:W-:Y:S05]  /*0290*/  BRA.U UP1, `(.L_x_2) ;  /* 0xfffffffd01a47547 */ /* 0x000fea000b83ffff */
.L_x_1:
[----:B------:R-:W-:Y:S05]  /*02a0*/  BRA.U !UP0, `(.L_x_0) ;  /* 0x0000000108a07547 */ /* 0x000fea000b800000 */
[----:B------:R-:W-:Y:S02]  /*02b0*/  UISETP.GE.U32.AND UP0, UPT, UR7, 0x8, UPT ;  /* 0x000000080700788c */ /* 0x000fe4000bf06070 */
[----:B------:R-:W-:-:S04]  /*02c0*/  ULOP3.LUT UR5, UR6, 0x7, URZ, 0xc0, !UPT ;  /* 0x0000000706057892 */ /* 0x000fc8000f8ec0ff */
[----:B------:R-:W-:-:S03]  /*02d0*/  UISETP.NE.AND UP1, UPT, UR5, URZ, UPT ;  /* 0x000000ff0500728c */ /* 0x000fc6000bf25270 */
[----:B------:R-:W-:Y:S08]  /*02e0*/  BRA.U !UP0, `(.L_x_3) ;  /* 0x0000000108307547 */ /* 0x000ff0000b800000 */
[----:B--2---:R-:W2:Y:S01]  /*02f0*/  LDC.64 R2, c[0x0][0x380] ;  /* 0x0000e000ff027b82 */ /* 0x004ea20000000a00 */
[----:B------:R-:W-:Y:S02]  /*0300*/  HFMA2 R7, -RZ, RZ, 0, 5.9604644775390625e-08 ;  /* 0x00000001ff077431 */ /* 0x000fe400000001ff */
[----:B--2---:R-:W-:-:S04]  /*0310*/  IMAD.WIDE.U32 R2, R5, 0x4, R2 ;  /* 0x0000000405027825 */ /* 0x004fc800078e0002 */
[----:B------:R-:W-:Y:S01]  /*0320*/  VIADD R5, R5, 0x8 ;  /* 0x0000000805057836 */ /* 0x000fe20000000000 */
[----:B-1----:R3:W-:Y:S04]  /*0330*/  STG.E desc[UR10][R2.64], R7 ;  /* 0x0000000702007986 */ /* 0x0027e8000c10190a */
[----:B------:R3:W-:Y:S04]  /*0340*/  STG.E desc[UR10][R2.64+0x4], R7 ;  /* 0x0000040702007986 */ /* 0x0007e8000c10190a */
[----:B------:R3:W-:Y:S04]  /*0350*/  STG.E desc[UR10][R2.64+0x8], R7 ;  /* 0x0000080702007986 */ /* 0x0007e8000c10190a */
[----:B------:R3:W-:Y:S04]  /*0360*/  STG.E desc[UR10][R2.64+0xc], R7 ;  /* 0x00000c0702007986 */ /* 0x0007e8000c10190a */
[----:B------:R3:W-:Y:S04]  /*0370*/  STG.E desc[UR10][R2.64+0x10], R7 ;  /* 0x0000100702007986 */ /* 0x0007e8000c10190a */
[----:B------:R3:W-:Y:S04]  /*0380*/  STG.E desc[UR10][R2.64+0x14], R7 ;  /* 0x0000140702007986 */ /* 0x0007e8000c10190a */
[----:B------:R3:W-:Y:S04]  /*0390*/  STG.E desc[UR10][R2.64+0x18], R7 ;  /* 0x0000180702007986 */ /* 0x0007e8000c10190a */
[----:B------:R3:W-:Y:S02]  /*03a0*/  STG.E desc[UR10][R2.64+0x1c], R7 ;  /* 0x00001c0702007986 */ /* 0x0007e4000c10190a */
.L_x_3:
[----:B------:R-:W-:Y:S05]  /*03b0*/  BRA.U !UP1, `(.L_x_0) ;  /* 0x00000001095c7547 */ /* 0x000fea000b800000 */
[----:B------:R-:W-:Y:S02]  /*03c0*/  UISETP.GE.U32.AND UP0, UPT, UR5, 0x4, UPT ;  /* 0x000000040500788c */ /* 0x000fe4000bf06070 */
[----:B------:R-:W-:-:S04]  /*03d0*/  ULOP3.LUT UR4, UR6, 0x3, URZ, 0xc0, !UPT ;  /* 0x0000000306047892 */ /* 0x000fc8000f8ec0ff */
[----:B------:R-:W-:-:S03]  /*03e0*/  UISETP.NE.AND UP1, UPT, UR4, URZ, UPT ;  /* 0x000000ff0400728c */ /* 0x000fc6000bf25270 */
[----:B------:R-:W-:Y:S08]  /*03f0*/  BRA.U !UP0, `(.L_x_4) ;  /* 0x0000000108207547 */ /* 0x000ff0000b800000 */
[----:B--23--:R-:W2:Y:S01]  /*0400*/  LDC.64 R2, c[0x0][0x380] ;  /* 0x0000e000ff027b82 */ /* 0x00cea20000000a00 */
[----:B------:R-:W-:Y:S01]  /*0410*/  MOV R7, 0x1 ;  /* 0x0000000100077802 */ /* 0x000fe20000000f00 */
[----:B--2---:R-:W-:-:S04]  /*0420*/  IMAD.WIDE.U32 R2, R5, 0x4, R2 ;  /* 0x0000000405027825 */ /* 0x004fc800078e0002 */
[----:B------:R-:W-:Y:S01]  /*0430*/  VIADD R5, R5, 0x4 ;  /* 0x0000000405057836 */ /* 0x000fe20000000000 */
[----:B-1----:R4:W-:Y:S04]  /*0440*/  STG.E desc[UR10][R2.64], R7 ;  /* 0x0000000702007986 */ /* 0x0029e8000c10190a */
[----:B------:R4:W-:Y:S04]  /*0450*/  STG.E desc[UR10][R2.64+0x4], R7 ;  /* 0x0000040702007986 */ /* 0x0009e8000c10190a */
[----:B------:R4:W-:Y:S04]  /*0460*/  STG.E desc[UR10][R2.64+0x8], R7 ;  /* 0x0000080702007986 */ /* 0x0009e8000c10190a */
[----:B------:R4:W-:Y:S02]  /*0470*/  STG.E desc[UR10][R2.64+0xc], R7 ;  /* 0x00000c0702007986 */ /* 0x0009e4000c10190a */
.L_x_4:
[----:B------:R-:W-:Y:S05]  /*0480*/  BRA.U !UP1, `(.L_x_0) ;  /* 0x0000000109287547 */ /* 0x000fea000b800000 */
[----:B--234-:R-:W2:Y:S01]  /*0490*/  LDC.64 R2, c[0x0][0x380] ;  /* 0x0000e000ff027b82 */ /* 0x01cea20000000a00 */
[----:B------:R-:W-:Y:S01]  /*04a0*/  UIADD3 UR4, UPT, UPT, -UR4, URZ, URZ ;  /* 0x000000ff04047290 */ /* 0x000fe2000fffe1ff */
[----:B--2---:R-:W-:-:S04]  /*04b0*/  IMAD.WIDE.U32 R2, R5, 0x4, R2 ;  /* 0x0000000405027825 */ /* 0x004fc800078e0002 */
[----:B------:R-:W-:-:S07]  /*04c0*/  HFMA2 R5, -RZ, RZ, 0, 5.9604644775390625e-08 ;  /* 0x00000001ff057431 */ /* 0x000fce00000001ff */
.L_x_5:
[----:B------:R-:W-:Y:S01]  /*04d0*/  UIADD3 UR4, UPT, UPT, UR4, 0x1, URZ ;  /* 0x0000000104047890 */ /* 0x000fe2000fffe0ff */
[----:B-1----:R1:W-:Y:S03]  /*04e0*/  STG.E desc[UR10][R2.64], R5 ;  /* 0x0000000502007986 */ /* 0x0023e6000c10190a */
[----:B------:R-:W-:Y:S01]  /*04f0*/  UISETP.NE.AND UP0, UPT, UR4, URZ, UPT ;  /* 0x000000ff0400728c */ /* 0x000fe2000bf05270 */
[----:B-1----:R-:W-:-:S05]  /*0500*/  IADD3 R2, P0, PT, R2, 0x4, RZ ;  /* 0x0000000402027810 */ /* 0x002fca0007f1e0ff */
[----:B------:R-:W-:-:S03]  /*0510*/  IMAD.X R3, RZ, RZ, R3, P0 ;  /* 0x000000ffff037224 */ /* 0x000fc600000e0603 */
[----:B------:R-:W-:Y:S05]  /*0520*/  BRA.U UP0, `(.L_x_5) ;  /* 0xfffffffd00e87547 */ /* 0x000fea000b83ffff */
.L_x_0:
[----:B------:R-:W-:Y:S01]  /*0530*/  MOV R0, 0x0 ;  /* 0x0000000000007802 */ /* 0x000fe20000000f00 */
[----:B------:R-:W5:Y:S01]  /*0540*/  LDCU.64 UR4, c[0x4][0x10] ;  /* 0x01000200ff0477ac */ /* 0x000f620008000a00 */
[----:B---34-:R-:W-:Y:S02]  /*0550*/  CS2R R6, SRZ ;  /* 0x0000000000067805 */ /* 0x018fe4000001ff00 */
[----:B--2---:R2:W3:Y:S01]  /*0560*/  LDC.64 R2, c[0x4][R0] ;  /* 0x0100000000027b82 */ /* 0x0044e20000000a00 */
[----:B-----5:R-:W-:Y:S01]  /*0570*/  MOV R4, UR4 ;  /* 0x0000000400047c02 */ /* 0x020fe20008000f00 */
[----:B--2---:R-:W-:-:S07]  /*0580*/  IMAD.U32 R5, RZ, RZ, UR5 ;  /* 0x00000005ff057e24 */ /* 0x004fce000f8e00ff */
[----:B------:R-:W-:-:S07]  /*0590*/  LEPC R20, `(.L_x_6) ;  /* 0x000000001014794e */ /* 0x000fce0000000000 */
[----:B01-3--:R-:W-:Y:S05]  /*05a0*/  CALL.ABS.NOINC R2 ;  /* 0x0000000002007343 */ /* 0x00bfea0003c00000 */
.L_x_6:
[----:B------:R-:W-:Y:S05]  /*05b0*/  EXIT ;  /* 0x000000000000794d */ /* 0x000fea0003800000 */
.L_x_7:
[----:B------:R-:W-:-:S00]  /*05c0*/  BRA `(.L_x_7) ;  /* 0xfffffffc00fc7947 */ /* 0x000fc0000383ffff */
[----:B------:R-:W-:-:S00]  /*05d0*/  NOP ;  /* 0x0000000000007918 */ /* 0x000fc00000000000 */
        /* <DEDUP_REMOVED lines=10> */
.L_x_16:


//--------------------- .text._Z8arraySumPiiS_    --------------------------
	.section	.text._Z8arraySumPiiS_,"ax",@progbits
	.align	128
        .global         _Z8arraySumPiiS_
        .type           _Z8arraySumPiiS_,@function
        .size           _Z8arraySumPiiS_,(.L_x_17 - _Z8arraySumPiiS_)
        .other          _Z8arraySumPiiS_,@"STO_CUDA_ENTRY STV_DEFAULT"
_Z8arraySumPiiS_:
.text._Z8arraySumPiiS_:
[----:B------:R-:W0:Y:S01]  /*0000*/  LDC R1, c[0x0][0x37c] ;  /* 0x0000df00ff017b82 */ /* 0x000e220000000800 */
[----:B------:R-:W1:Y:S01]  /*0010*/  LDCU UR6, c[0x0][0x388] ;  /* 0x00007100ff0677ac */ /* 0x000e620008000800 */
[----:B0-----:R-:W-:Y:S02]  /*0020*/  VIADD R1, R1, 0xfffffff8 ;  /* 0xfffffff801017836 */ /* 0x001fe40000000000 */
[----:B------:R-:W-:Y:S01]  /*0030*/  IMAD.MOV.U32 R0, RZ, RZ, RZ ;  /* 0x000000ffff007224 */ /* 0x000fe200078e00ff */
[----:B------:R-:W0:Y:S01]  /*0040*/  LDCU UR4, c[0x0][0x2f8] ;  /* 0x00005f00ff0477ac */ /* 0x000e220008000800 */
[----:B------:R-:W2:Y:S01]  /*0050*/  LDCU UR5, c[0x0][0x2fc] ;  /* 0x00005f80ff0577ac */ /* 0x000ea20008000800 */
[----:B------:R-:W3:Y:S01]  /*0060*/  LDCU.64 UR10, c[0x0][0x358] ;  /* 0x00006b00ff0a77ac */ /* 0x000ee20008000a00 */
[----:B-1----:R-:W-:Y:S01]  /*0070*/  UISETP.GE.AND UP0, UPT, UR6, 0x1, UPT ;  /* 0x000000010600788c */ /* 0x002fe2000bf06270 */
[----:B0-----:R-:W-:-:S05]  /*0080*/  IADD3 R6, P0, PT, R1, UR4, RZ ;  /* 0x0000000401067c10 */ /* 0x001fca000ff1e0ff */
[----:B--2---:R-:W-:-:S03]  /*0090*/  IMAD.X R7, RZ, RZ, UR5, P0 ;  /* 0x00000005ff077e24 */ /* 0x004fc600080e06ff */
[----:B---3--:R-:W-:Y:S05]  /*00a0*/  BRA.U !UP0, `(.L_x_8) ;  /* 0x0000000508707547 */ /* 0x008fea000b800000 */
[----:B------:R-:W-:Y:S01]  /*00b0*/  UISETP.GE.U32.AND UP1, UPT, UR6, 0x10, UPT ;  /* 0x000000100600788c */ /* 0x000fe2000bf26070 */
[----:B------:R-:W-:Y:S01]  /*00c0*/  IMAD.MOV.U32 R4, RZ, RZ, RZ ;  /* 0x000000ffff047224 */ /* 0x000fe200078e00ff */
[----:B------:R-:W-:Y:S01]  /*00d0*/  ULOP3.LUT UR7, UR6, 0xf, URZ, 0xc0, !UPT ;  /* 0x0000000f06077892 */ /* 0x000fe2000f8ec0ff */
[----:B------:R-:W-:-:S03]  /*00e0*/  IMAD.MOV.U32 R0, RZ, RZ, RZ ;  /* 0x000000ffff007224 */ /* 0x000fc600078e00ff */
[----:B------:R-:W-:-:S03]  /*00f0*/  UISETP.NE.AND UP0, UPT, UR7, URZ, UPT ;  /* 0x000000ff0700728c */ /* 0x000fc6000bf05270 */
[----:B------:R-:W-:Y:S08]  /*0100*/  BRA.U !UP1, `(.L_x_9) ;  /* 0x00000001099c7547 */ /* 0x000ff0000b800000 */
[----:B------:R-:W0:Y:S01]  /*0110*/  LDCU.64 UR4, c[0x0][0x380] ;  /* 0x00007000ff0477ac */ /* 0x000e220008000a00 */
[----:B------:R-:W-:Y:S01]  /*0120*/  IMAD.MOV.U32 R0, RZ, RZ, RZ ;  /* 0x000000ffff007224 */ /* 0x000fe200078e00ff */
[----:B------:R-:W-:-:S04]  /*0130*/  ULOP3.LUT UR8, UR6, 0x7ffffff0, URZ, 0xc0, !UPT ;  /* 0x7ffffff006087892 */ /* 0x000fc8000f8ec0ff */
[----:B------:R-:W-:Y:S02]  /*0140*/  UIADD3 UR9, UPT, UPT, -UR8, URZ, URZ ;  /* 0x000000ff08097290 */ /* 0x000fe4000fffe1ff */
[----:B------:R-:W-:Y:S01]  /*0150*/  MOV R4, UR8 ;  /* 0x0000000800047c02 */ /* 0x000fe20008000f00 */
[----:B0-----:R-:W-:-:S04]  /*0160*/  UIADD3 UR4, UP1, UPT, UR4, 0x20, URZ ;  /* 0x0000002004047890 */ /* 0x001fc8000ff3e0ff */
[----:B------:R-:W-:Y:S02]  /*0170*/  UIADD3.X UR5, UPT, UPT, URZ, UR5, URZ, UP1, !UPT ;  /* 0x00000005ff057290 */ /* 0x000fe40008ffe4ff */
[----:B------:R-:W-:-:S04]  /*0180*/  IMAD.U32 R10, RZ, RZ, UR4 ;  /* 0x00000004ff0a7e24 */ /* 0x000fc8000f8e00ff */
[----:B------:R-:W-:-:S07]  /*0190*/  IMAD.U32 R3, RZ, RZ, UR5 ;  /* 0x00000005ff037e24 */ /* 0x000fce000f8e00ff */
.L_x_10:
[----:B------:R-:W-:-:S05]  /*01a0*/  IMAD.MOV.U32 R2, RZ, RZ, R10 ;  /* 0x000000ffff027224 */ /* 0x000fca00078e000a */
[----:B------:R-:W2:Y:S04]  /*01b0*/  LDG.E R9, desc[UR10][R2.64+-0x20] ;  /* 0xffffe00a02097981 */ /* 0x000ea8000c1e1900 */
[----:B------:R-:W2:Y:S04]  /*01c0*/  LDG.E R10, desc[UR10][R2.64+-0x1c] ;  /* 0xffffe40a020a7981 */ /* 0x000ea8000c1e1900 */
[----:B------:R-:W3:Y:S04]  /*01d0*/  LDG.E R12, desc[UR10][R2.64+-0x18] ;  /* 0xffffe80a020c7981 */ /* 0x000ee8000c1e1900 */
[----:B------:R-:W3:Y:S04]  /*01e0*/  LDG.E R11, desc[UR10][R2.64+-0x14] ;  /* 0xffffec0a020b7981 */ /* 0x000ee8000c1e1900 */
[----:B------:R-:W4:Y:S04]  /*01f0*/  LDG.E R14, desc[UR10][R2.64+-0x10] ;  /* 0xfffff00a020e7981 */ /* 0x000f28000c1e1900 */
[----:B------:R-:W4:Y:S04]  /*0200*/  LDG.E R13, desc[UR10][R2.64+-0xc] ;  /* 0xfffff40a020d7981 */ /* 0x000f28000c1e1900 */
[----:B------:R-:W5:Y:S04]  /*0210*/  LDG.E R16, desc[UR10][R2.64+-0x8] ;  /* 0xfffff80a02107981 */ /* 0x000f68000c1e1900 */
        /* <DEDUP_REMOVED lines=8> */
[----:B------:R0:W5:Y:S01]  /*02a0*/  LDG.E R8, desc[UR10][R2.64+0x1c] ;  /* 0x00001c0a02087981 */ /* 0x000162000c1e1900 */
[----:B------:R-:W-:-:S04]  /*02b0*/  UIADD3 UR9, UPT, UPT, UR9, 0x10, URZ ;  /* 0x0000001009097890 */ /* 0x000fc8000fffe0ff */
[----:B------:R-:W-:Y:S01]  /*02c0*/  UISETP.NE.AND UP1, UPT, UR9, URZ, UPT ;  /* 0x000000ff0900728c */ /* 0x000fe2000bf25270 */
[----:B--2---:R-:W-:Y:S02]  /*02d0*/  IADD3 R9, PT, PT, R10, R9, R0 ;  /* 0x000000090a097210 */ /* 0x004fe40007ffe000 */
[----:B------:R-:W-:-:S05]  /*02e0*/  IADD3 R10, P0, PT, R2, 0x40, RZ ;  /* 0x00000040020a7810 */ /* 0x000fca0007f1e0ff */
[----:B0-----:R-:W-:Y:S01]  /*02f0*/  IMAD.X R3, RZ, RZ, R3, P0 ;  /* 0x000000ffff037224 */ /* 0x001fe200000e0603 */
[----:B---3--:R-:W-:-:S04]  /*0300*/  IADD3 R9, PT, PT, R11, R12, R9 ;  /* 0x0000000c0b097210 */ /* 0x008fc80007ffe009 */
[----:B----4-:R-:W-:-:S04]  /*0310*/  IADD3 R9, PT, PT, R13, R14, R9 ;  /* 0x0000000e0d097210 */ /* 0x010fc80007ffe009 */
[----:B-----5:R-:W-:-:S04]  /*0320*/  IADD3 R9, PT, PT, R15, R16, R9 ;  /* 0x000000100f097210 */ /* 0x020fc80007ffe009 */
[----:B------:R-:W-:-:S04]  /*0330*/  IADD3 R9, PT, PT, R17, R18, R9 ;  /* 0x0000001211097210 */ /* 0x000fc80007ffe009 */
[----:B------:R-:W-:-:S04]  /*0340*/  IADD3 R9, PT, PT, R19, R20, R9 ;  /* 0x0000001413097210 */ /* 0x000fc80007ffe009 */
[----:B------:R-:W-:-:S04]  /*0350*/  IADD3 R9, PT, PT, R21, R22, R9 ;  /* 0x0000001615097210 */ /* 0x000fc80007ffe009 */
[----:B------:R-:W-:Y:S01]  /*0360*/  IADD3 R0, PT, PT, R8, R5, R9 ;  /* 0x0000000508007210 */ /* 0x000fe20007ffe009 */
[----:B------:R-:W-:Y:S06]  /*0370*/  BRA.U UP1, `(.L_x_10) ;  /* 0xfffffffd01887547 */ /* 0x000fec000b83ffff */
.L_x_9:
[----:B------:R-:W-:Y:S05]  /*0380*/  BRA.U !UP0, `(.L_x_8) ;  /* 0x0000000108b87547 */ /* 0x000fea000b800000 */
[----:B------:R-:W-:Y:S02]  /*0390*/  UISETP.GE.U32.AND UP0, UPT, UR7, 0x8, UPT ;  /* 0x000000080700788c */ /* 0x000fe4000bf06070 */
[----:B------:R-:W-:-:S04]  /*03a0*/  ULOP3.LUT UR5, UR6, 0x7, URZ, 0xc0, !UPT ;  /* 0x0000000706057892 */ /* 0x000fc8000f8ec0ff */
[----:B------:R-:W-:-:S03]  /*03b0*/  UISETP.NE.AND UP1, UPT, UR5, URZ, UPT ;  /* 0x000000ff0500728c */ /* 0x000fc6000bf25270 */
[----:B------:R-:W-:Y:S08]  /*03c0*/  BRA.U !UP0, `(.L_x_11) ;  /* 0x00000001083c7547 */ /* 0x000ff0000b800000 */
[----:B------:R-:W0:Y:S02]  /*03d0*/  LDC.64 R2, c[0x0][0x380] ;  /* 0x0000e000ff027b82 */ /* 0x000e240000000a00 */
[----:B0-----:R-:W-:-:S05]  /*03e0*/  IMAD.WIDE.U32 R2, R4, 0x4, R2 ;  /* 0x0000000404027825 */ /* 0x001fca00078e0002 */
[----:B------:R-:W2:Y:S04]  /*03f0*/  LDG.E R5, desc[UR10][R2.64] ;  /* 0x0000000a02057981 */ /* 0x000ea8000c1e1900 */
[----:B------:R-:W2:Y:S04]  /*0400*/  LDG.E R8, desc[UR10][R2.64+0x4] ;  /* 0x0000040a02087981 */ /* 0x000ea8000c1e1900 */
[----:B------:R-:W3:Y:S04]  /*0410*/  LDG.E R10, desc[UR10][R2.64+0x8] ;  /* 0x0000080a020a7981 */ /* 0x000ee8000c1e1900 */
[----:B------:R-:W3:Y:S04]  /*0420*/  LDG.E R9, desc[UR10][R2.64+0xc] ;  /* 0x00000c0a02097981 */ /* 0x000ee8000c1e1900 */
[----:B------:R-:W4:Y:S04]  /*0430*/  LDG.E R12, desc[UR10][R2.64+0x10] ;  /* 0x0000100a020c7981 */ /* 0x000f28000c1e1900 */
[----:B------:R-:W4:Y:S04]  /*0440*/  LDG.E R11, desc[UR10][R2.64+0x14] ;  /* 0x0000140a020b7981 */ /* 0x000f28000c1e1900 */
[----:B------:R-:W5:Y:S04]  /*0450*/  LDG.E R14, desc[UR10][R2.64+0x18] ;  /* 0x0000180a020e7981 */ /* 0x000f68000c1e1900 */
[----:B------:R-:W5:Y:S01]  /*0460*/  LDG.E R13, desc[UR10][R2.64+0x1c] ;  /* 0x00001c0a020d7981 */ /* 0x000f62000c1e1900 */
[----:B------:R-:W-:-:S02]  /*0470*/  IADD3 R4, PT, PT, R4, 0x8, RZ ;  /* 0x0000000804047810 */ /* 0x000fc40007ffe0ff */
[----:B--2---:R-:W-:-:S04]  /*0480*/  IADD3 R5, PT, PT, R8, R5, R0 ;  /* 0x0000000508057210 */ /* 0x004fc80007ffe000 */
[----:B---3--:R-:W-:-:S04]  /*0490*/  IADD3 R5, PT, PT, R9, R10, R5 ;  /* 0x0000000a09057210 */ /* 0x008fc80007ffe005 */
[----:B----4-:R-:W-:-:S04]  /*04a0*/  IADD3 R5, PT, PT, R11, R12, R5 ;  /* 0x0000000c0b057210 */ /* 0x010fc80007ffe005 */
[----:B-----5:R-:W-:-:S07]  /*04b0*/  IADD3 R0, PT, PT, R13, R14, R5 ;  /* 0x0000000e0d007210 */ /* 0x020fce0007ffe005 */
.L_x_11:
        /* <DEDUP_REMOVED lines=10> */
[----:B------:R-:W3:Y:S01]  /*0560*/  LDG.E R10, desc[UR10][R2.64+0xc] ;  /* 0x00000c0a020a7981 */ /* 0x000ee2000c1e1900 */
[----:B------:R-:W-:Y:S01]  /*0570*/  VIADD R4, R4, 0x4 ;  /* 0x0000000404047836 */ /* 0x000fe20000000000 */
[----:B--2---:R-:W-:-:S04]  /*0580*/  IADD3 R0, PT, PT, R8, R5, R0 ;  /* 0x0000000508007210 */ /* 0x004fc80007ffe000 */
[----:B---3--:R-:W-:-:S07]  /*0590*/  IADD3 R0, PT, PT, R10, R9, R0 ;  /* 0x000000090a007210 */ /* 0x008fce0007ffe000 */
.L_x_12:
[----:B------:R-:W-:Y:S05]  /*05a0*/  BRA.U !UP1, `(.L_x_8) ;  /* 0x0000000109307547 */ /* 0x000fea000b800000 */
[----:B------:R-:W0:Y:S01]  /*05b0*/  LDC.64 R2, c[0x0][0x380] ;  /* 0x0000e000ff027b82 */ /* 0x000e220000000a00 */
[----:B------:R-:W-:Y:S01]  /*05c0*/  UIADD3 UR4, UPT, UPT, -UR4, URZ, URZ ;  /* 0x000000ff04047290 */ /* 0x000fe2000fffe1ff */
[----:B0-----:R-:W-:-:S11]  /*05d0*/  IMAD.WIDE.U32 R4, R4, 0x4, R2 ;  /* 0x0000000404047825 */ /* 0x001fd600078e0002 */
.L_x_13:
[----:B------:R-:W-:Y:S02]  /*05e0*/  IMAD.MOV.U32 R3, RZ, RZ, R5 ;  /* 0x000000ffff037224 */ /* 0x000fe400078e0005 */
[----:B------:R-:W-:-:S05]  /*05f0*/  IMAD.MOV.U32 R2, RZ, RZ, R4 ;  /* 0x000000ffff027224 */ /* 0x000fca00078e0004 */
[----:B------:R-:W2:Y:S01]  /*0600*/  LDG.E R3, desc[UR10][R2.64] ;  /* 0x0000000a02037981 */ /* 0x000ea2000c1e1900 */
[----:B------:R-:W-:Y:S01]  /*0610*/  UIADD3 UR4, UPT, UPT, UR4, 0x1, URZ ;  /* 0x0000000104047890 */ /* 0x000fe2000fffe0ff */
[----:B------:R-:W-:-:S03]  /*0620*/  IADD3 R4, P0, PT, R4, 0x4, RZ ;  /* 0x0000000404047810 */ /* 0x000fc60007f1e0ff */
[----:B------:R-:W-:Y:S01]  /*0630*/  UISETP.NE.AND UP0, UPT, UR4, URZ, UPT ;  /* 0x000000ff0400728c */ /* 0x000fe2000bf05270 */
[----:B------:R-:W-:Y:S01]  /*0640*/  IADD3.X R5, PT, PT, RZ, R5, RZ, P0, !PT ;  /* 0x00000005ff057210 */ /* 0x000fe200007fe4ff */
[----:B--2---:R-:W-:-:S07]  /*0650*/  IMAD.IADD R0, R3, 0x1, R0 ;  /* 0x0000000103007824 */ /* 0x004fce00078e0200 */
[----:B------:R-:W-:Y:S05]  /*0660*/  BRA.U UP0, `(.L_x_13) ;  /* 0xfffffffd00dc7547 */ /* 0x000fea000b83ffff */
.L_x_8:
[----:B------:R-:W0:Y:S01]  /*0670*/  LDC.64 R2, c[0x0][0x390] ;  /* 0x0000e400ff027b82 */ /* 0x000e220000000a00 */
[----:B------:R-:W-:Y:S01]  /*0680*/  MOV R8, 0x0 ;  /* 0x0000000000087802 */ /* 0x000fe20000000f00 */
[----:B------:R1:W-:Y:S01]  /*0690*/  STL [R1], R0 ;  /* 0x0000000001007387 */ /* 0x0003e20000100800 */
[----:B------:R-:W2:Y:S05]  /*06a0*/  LDCU.64 UR4, c[0x4][0x8] ;  /* 0x01000100ff0477ac */ /* 0x000eaa0008000a00 */
[----:B------:R-:W3:Y:S01]  /*06b0*/  LDC.64 R8, c[0x4][R8] ;  /* 0x0100000008087b82 */ /* 0x000ee20000000a00 */
[----:B--2---:R-:W-:Y:S02]  /*06c0*/  IMAD.U32 R4, RZ, RZ, UR4 ;  /* 0x00000004ff047e24 */ /* 0x004fe4000f8e00ff */
[----:B------:R-:W-:Y:S01]  /*06d0*/  IMAD.U32 R5, RZ, RZ, UR5 ;  /* 0x00000005ff057e24 */ /* 0x000fe2000f8e00ff */
[----:B0-----:R1:W-:Y:S06]  /*06e0*/  STG.E desc[UR10][R2.64], R0 ;  /* 0x0000000002007986 */ /* 0x0013ec000c10190a */
[----:B------:R-:W-:-:S07]  /*06f0*/  LEPC R20, `(.L_x_14) ;  /* 0x000000001014794e */ /* 0x000fce0000000000 */
[----:B-1-3--:R-:W-:Y:S05]  /*0700*/  CALL.ABS.NOINC R8 ;  /* 0x0000000008007343 */ /* 0x00afea0003c00000 */
.L_x_14:
[----:B------:R-:W-:Y:S05]  /*0710*/  EXIT ;  /* 0x000000000000794d */ /* 0x000fea0003800000 */
.L_x_15:
        /* <DEDUP_REMOVED lines=14> */
.L_x_17:


//--------------------- .nv.global.init           --------------------------
	.section	.nv.global.init,"aw",@progbits
.nv.global.init:
	.type		$str$1,@object
	.size		$str$1,($str - $str$1)
$str$1:
        /*0000*/ 	.byte	0x41, 0x72, 0x72, 0x61, 0x79, 0x20, 0x69, 0x6e, 0x69, 0x74, 0x69, 0x61, 0x6c, 0x69, 0x7a, 0x65
        /*0010*/ 	.byte	0x64, 0x0a, 0x00
	.type		$str,@object
	.size		$str,(.L_0 - $str)
$str:
        /*0013*/ 	.byte	0x53, 0x75, 0x6d, 0x20, 0x76, 0x61, 0x6c, 0x75, 0x65, 0x20, 0x28, 0x74, 0x68, 0x72, 0x65, 0x61
        /*0023*/ 	.byte	0x64, 0x29, 0x3a, 0x20, 0x25, 0x64, 0x0a, 0x00
.L_0:


//--------------------- .nv.shared.reserved.0     --------------------------
	.section	.nv.shared.reserved.0,"aw",@nobits
	.weak		__nv_reservedSMEM_offset_0_alias
	.size		__nv_reservedSMEM_offset_0_alias, 0, 64
	.other		__nv_reservedSMEM_offset_0_alias,@"STO_CUDA_RESERVED_SHARED STV_DEFAULT"
__nv_reservedSMEM_offset_0_alias:
	.zero		0
	.zero		64


//--------------------- .nv.constant0._Z15initializeArrayPii --------------------------
	.section	.nv.constant0._Z15initializeArrayPii,"a",@progbits
	.sectionflags	@""
	.align	4
.nv.constant0._Z15initializeArrayPii:
	.zero		908


//--------------------- .nv.constant0._Z8arraySumPiiS_ --------------------------
	.section	.nv.constant0._Z8arraySumPiiS_,"a",@progbits
	.sectionflags	@""
	.align	4
.nv.constant0._Z8arraySumPiiS_:
	.zero		920


//--------------------- SYMBOLS --------------------------

	.type		.nv.reservedSmem.offset0,@object
	.size		.nv.reservedSmem.offset0,0x4
	.type		vprintf,@function
